	.headerflags	@"EF_CUDA_TEXMODE_UNIFIED EF_CUDA_64BIT_ADDRESS EF_CUDA_ACCELERATORS EF_CUDA_SM90 EF_CUDA_VIRTUAL_SM(EF_CUDA_SM90)"
	.elftype	@"ET_EXEC"


//--------------------- .nv.info                  --------------------------
	.section	.nv.info,"",@"SHT_CUDA_INFO"
	.align	4


	//----- nvinfo : EIATTR_REGCOUNT
	.align		4
        /*0000*/ 	.byte	0x04, 0x2f
        /*0002*/ 	.short	(.L_1 - .L_0)
	.align		4
.L_0:
        /*0004*/ 	.word	index@(triton_poi_fused__unsafe_index_add_hardtanh_hardtanh_backward_mul_sub_42)
        /*0008*/ 	.word	0x0000001f


	//----- nvinfo : EIATTR_MIN_STACK_SIZE
	.align		4
.L_1:
        /*000c*/ 	.byte	0x04, 0x12
        /*000e*/ 	.short	(.L_3 - .L_2)
	.align		4
.L_2:
        /*0010*/ 	.word	index@(triton_poi_fused__unsafe_index_add_hardtanh_hardtanh_backward_mul_sub_42)
        /*0014*/ 	.word	0x00000000


	//----- nvinfo : EIATTR_FRAME_SIZE
	.align		4
.L_3:
        /*0018*/ 	.byte	0x04, 0x11
        /*001a*/ 	.short	(.L_5 - .L_4)
	.align		4
.L_4:
        /*001c*/ 	.word	index@(triton_poi_fused__unsafe_index_add_hardtanh_hardtanh_backward_mul_sub_42)
        /*0020*/ 	.word	0x00000000


	//----- nvinfo : EIATTR_MIN_STACK_SIZE
	.align		4
.L_5:
        /*0024*/ 	.byte	0x04, 0x12
        /*0026*/ 	.short	(.L_7 - .L_6)
	.align		4
.L_6:
        /*0028*/ 	.word	index@(triton_poi_fused__unsafe_index_add_hardtanh_hardtanh_backward_mul_sub_42)
        /*002c*/ 	.word	0x00000000
.L_7:


//--------------------- .nv.info.triton_poi_fused__unsafe_index_add_hardtanh_hardtanh_backward_mul_sub_42 --------------------------
	.section	.nv.info.triton_poi_fused__unsafe_index_add_hardtanh_hardtanh_backward_mul_sub_42,"",@"SHT_CUDA_INFO"
	.sectionflags	@""
	.align	4


	//----- nvinfo : EIATTR_CUDA_API_VERSION
	.align		4
        /*0000*/ 	.byte	0x04, 0x37
        /*0002*/ 	.short	(.L_9 - .L_8)
.L_8:
        /*0004*/ 	.word	0x0000007c


	//----- nvinfo : EIATTR_KPARAM_INFO
	.align		4
.L_9:
        /*0008*/ 	.byte	0x04, 0x17
        /*000a*/ 	.short	(.L_11 - .L_10)
.L_10:
        /*000c*/ 	.word	0x00000000
        /*0010*/ 	.short	0x000a
        /*0012*/ 	.short	0x0050
        /*0014*/ 	.byte	0x00, 0xf0, 0x11, 0x00


	//----- nvinfo : EIATTR_KPARAM_INFO
	.align		4
.L_11:
        /*0018*/ 	.byte	0x04, 0x17
        /*001a*/ 	.short	(.L_13 - .L_12)
.L_12:
        /*001c*/ 	.word	0x00000000
        /*0020*/ 	.short	0x0009
        /*0022*/ 	.short	0x0048
        /*0024*/ 	.byte	0x00, 0xf4, 0x21, 0x00


	//----- nvinfo : EIATTR_KPARAM_INFO
	.align		4
.L_13:
        /*0028*/ 	.byte	0x04, 0x17
        /*002a*/ 	.short	(.L_15 - .L_14)
.L_14:
        /*002c*/ 	.word	0x00000000
        /*0030*/ 	.short	0x0008
        /*0032*/ 	.short	0x0040
        /*0034*/ 	.byte	0x00, 0xf4, 0x21, 0x00


	//----- nvinfo : EIATTR_KPARAM_INFO
	.align		4
.L_15:
        /*0038*/ 	.byte	0x04, 0x17
        /*003a*/ 	.short	(.L_17 - .L_16)
.L_16:
        /*003c*/ 	.word	0x00000000
        /*0040*/ 	.short	0x0007
        /*0042*/ 	.short	0x0038
        /*0044*/ 	.byte	0x00, 0xf4, 0x21, 0x00


	//----- nvinfo : EIATTR_KPARAM_INFO
	.align		4
.L_17:
        /*0048*/ 	.byte	0x04, 0x17
        /*004a*/ 	.short	(.L_19 - .L_18)
.L_18:
        /*004c*/ 	.word	0x00000000
        /*0050*/ 	.short	0x0006
        /*0052*/ 	.short	0x0030
        /*0054*/ 	.byte	0x00, 0xf4, 0x21, 0x00


	//----- nvinfo : EIATTR_KPARAM_INFO
	.align		4
.L_19:
        /*0058*/ 	.byte	0x04, 0x17
        /*005a*/ 	.short	(.L_21 - .L_20)
.L_20:
        /*005c*/ 	.word	0x00000000
        /*0060*/ 	.short	0x0005
        /*0062*/ 	.short	0x0028
        /*0064*/ 	.byte	0x00, 0xf4, 0x21, 0x00


	//----- nvinfo : EIATTR_KPARAM_INFO
	.align		4
.L_21:
        /*0068*/ 	.byte	0x04, 0x17
        /*006a*/ 	.short	(.L_23 - .L_22)
.L_22:
        /*006c*/ 	.word	0x00000000
        /*0070*/ 	.short	0x0004
        /*0072*/ 	.short	0x0020
        /*0074*/ 	.byte	0x00, 0xf4, 0x21, 0x00


	//----- nvinfo : EIATTR_KPARAM_INFO
	.align		4
.L_23:
        /*0078*/ 	.byte	0x04, 0x17
        /*007a*/ 	.short	(.L_25 - .L_24)
.L_24:
        /*007c*/ 	.word	0x00000000
        /*0080*/ 	.short	0x0003
        /*0082*/ 	.short	0x0018
        /*0084*/ 	.byte	0x00, 0xf4, 0x21, 0x00


	//----- nvinfo : EIATTR_KPARAM_INFO
	.align		4
.L_25:
        /*0088*/ 	.byte	0x04, 0x17
        /*008a*/ 	.short	(.L_27 - .L_26)
.L_26:
        /*008c*/ 	.word	0x00000000
        /*0090*/ 	.short	0x0002
        /*0092*/ 	.short	0x0010
        /*0094*/ 	.byte	0x00, 0xf4, 0x21, 0x00


	//----- nvinfo : EIATTR_KPARAM_INFO
	.align		4
.L_27:
        /*0098*/ 	.byte	0x04, 0x17
        /*009a*/ 	.short	(.L_29 - .L_28)
.L_28:
        /*009c*/ 	.word	0x00000000
        /*00a0*/ 	.short	0x0001
        /*00a2*/ 	.short	0x0008
        /*00a4*/ 	.byte	0x00, 0xf4, 0x21, 0x00


	//----- nvinfo : EIATTR_KPARAM_INFO
	.align		4
.L_29:
        /*00a8*/ 	.byte	0x04, 0x17
        /*00aa*/ 	.short	(.L_31 - .L_30)
.L_30:
        /*00ac*/ 	.word	0x00000000
        /*00b0*/ 	.short	0x0000
        /*00b2*/ 	.short	0x0000
        /*00b4*/ 	.byte	0x00, 0xf4, 0x21, 0x00


	//----- nvinfo : EIATTR_SPARSE_MMA_MASK
	.align		4
.L_31:
        /*00b8*/ 	.byte	0x03, 0x50
        /*00ba*/ 	.short	0x0000


	//----- nvinfo : EIATTR_MAXREG_COUNT
	.align		4
        /*00bc*/ 	.byte	0x03, 0x1b
        /*00be*/ 	.short	0x00ff


	//----- nvinfo : EIATTR_EXIT_INSTR_OFFSETS
	.align		4
        /*00c0*/ 	.byte	0x04, 0x1c
        /*00c2*/ 	.short	(.L_33 - .L_32)


	//   ....[0]....
.L_32:
        /*00c4*/ 	.word	0x00000920


	//----- nvinfo : EIATTR_REQNTID
	.align		4
.L_33:
        /*00c8*/ 	.byte	0x04, 0x10
        /*00ca*/ 	.short	(.L_35 - .L_34)
.L_34:
        /*00cc*/ 	.word	0x00000100
        /*00d0*/ 	.word	0x00000001
        /*00d4*/ 	.word	0x00000001


	//----- nvinfo : EIATTR_CBANK_PARAM_SIZE
	.align		4
.L_35:
        /*00d8*/ 	.byte	0x03, 0x19
        /*00da*/ 	.short	0x0054


	//----- nvinfo : EIATTR_PARAM_CBANK
	.align		4
        /*00dc*/ 	.byte	0x04, 0x0a
        /*00de*/ 	.short	(.L_37 - .L_36)
	.align		4
.L_36:
        /*00e0*/ 	.word	index@(.nv.constant0.triton_poi_fused__unsafe_index_add_hardtanh_hardtanh_backward_mul_sub_42)
        /*00e4*/ 	.short	0x0210
        /*00e6*/ 	.short	0x0054


	//----- nvinfo : EIATTR_SW_WAR
	.align		4
.L_37:
        /*00e8*/ 	.byte	0x04, 0x36
        /*00ea*/ 	.short	(.L_39 - .L_38)
.L_38:
        /*00ec*/ 	.word	0x00000008
.L_39:


//--------------------- .nv.callgraph             --------------------------
	.section	.nv.callgraph,"",@"SHT_CUDA_CALLGRAPH"
	.align	4
	.sectionentsize	8
	.align		4
        /*0000*/ 	.word	0x00000000
	.align		4
        /*0004*/ 	.word	0xffffffff
	.align		4
        /*0008*/ 	.word	0x00000000
	.align		4
        /*000c*/ 	.word	0xfffffffe
	.align		4
        /*0010*/ 	.word	0x00000000
	.align		4
        /*0014*/ 	.word	0xfffffffd
	.align		4
        /*0018*/ 	.word	0x00000000
	.align		4
        /*001c*/ 	.word	0xfffffffc


//--------------------- .text.triton_poi_fused__unsafe_index_add_hardtanh_hardtanh_backward_mul_sub_42 --------------------------
	.section	.text.triton_poi_fused__unsafe_index_add_hardtanh_hardtanh_backward_mul_sub_42,"ax",@progbits
	.align	128
        .global         triton_poi_fused__unsafe_index_add_hardtanh_hardtanh_backward_mul_sub_42
        .type           triton_poi_fused__unsafe_index_add_hardtanh_hardtanh_backward_mul_sub_42,@function
        .size           triton_poi_fused__unsafe_index_add_hardtanh_hardtanh_backward_mul_sub_42,(.L_x_1 - triton_poi_fused__unsafe_index_add_hardtanh_hardtanh_backward_mul_sub_42)
        .other          triton_poi_fused__unsafe_index_add_hardtanh_hardtanh_backward_mul_sub_42,@"STO_CUDA_ENTRY STV_DEFAULT"
triton_poi_fused__unsafe_index_add_hardtanh_hardtanh_backward_mul_sub_42:
.text.triton_poi_fused__unsafe_index_add_hardtanh_hardtanh_backward_mul_sub_42:
[----:B------:R-:W-:Y:S01]  /*0000*/  LDC R1, c[0x0][0x28] ;  /* 0x00000a00ff017b82 */ /* 0x000fe20000000800 */
[----:B------:R-:W1:Y:S07]  /*0010*/  S2R R0, SR_TID.X ;  /* 0x0000000000007919 */ /* 0x000e6e0000002100 */
[----:B------:R-:W2:Y:S01]  /*0020*/  LDC.64 R16, c[0x0][0x218] ;  /* 0x00008600ff107b82 */ /* 0x000ea20000000a00 */
[----:B------:R-:W-:Y:S01]  /*0030*/  ULDC.64 UR4, c[0x0][0x208] ;  /* 0x0000820000047ab9 */ /* 0x000fe20000000a00 */
[----:B------:R-:W-:Y:S01]  /*0040*/  ULDC.64 UR6, c[0x0][0x228] ;  /* 0x00008a0000067ab9 */ /* 0x000fe20000000a00 */
[----:B------:R-:W3:Y:S05]  /*0050*/  S2R R14, SR_CTAID.X ;  /* 0x00000000000e7919 */ /* 0x000eea0000002500 */
[----:B------:R-:W4:Y:S08]  /*0060*/  LDC.64 R4, c[0x0][0x220] ;  /* 0x00008800ff047b82 */ /* 0x000f300000000a00 */
[----:B------:R-:W5:Y:S08]  /*0070*/  LDC.64 R12, c[0x0][0x240] ;  /* 0x00009000ff0c7b82 */ /* 0x000f700000000a00 */
[----:B------:R-:W4:Y:S01]  /*0080*/  LDC.64 R8, c[0x0][0x230] ;  /* 0x00008c00ff087b82 */ /* 0x000f220000000a00 */
[----:B-1----:R-:W-:-:S05]  /*0090*/  IMAD.SHL.U32 R0, R0, 0x2, RZ ;  /* 0x0000000200007824 */ /* 0x002fca00078e00ff */
[----:B------:R-:W-:-:S05]  /*00a0*/  LOP3.LUT R3, R0, 0x1fe, RZ, 0xc0, !PT ;  /* 0x000001fe00037812 */ /* 0x000fca00078ec0ff */
[----:B---3--:R-:W-:-:S05]  /*00b0*/  IMAD R0, R14, 0x200, R3 ;  /* 0x000002000e007824 */ /* 0x008fca00078e0203 */
[----:B------:R-:W-:-:S04]  /*00c0*/  SHF.R.S32.HI R3, RZ, 0x1f, R0 ;  /* 0x0000001fff037819 */ /* 0x000fc80000011400 */
[----:B------:R-:W-:-:S04]  /*00d0*/  LEA.HI R3, R3, R0, RZ, 0x4 ;  /* 0x0000000003037211 */ /* 0x000fc800078f20ff */
[----:B------:R-:W-:Y:S02]  /*00e0*/  SHF.R.S32.HI R2, RZ, 0x4, R3 ;  /* 0x00000004ff027819 */ /* 0x000fe40000011403 */
[----:B------:R-:W-:Y:S02]  /*00f0*/  LOP3.LUT R3, R3, 0xfffffff0, RZ, 0xc0, !PT ;  /* 0xfffffff003037812 */ /* 0x000fe400078ec0ff */
[----:B------:R-:W-:-:S04]  /*0100*/  LEA.HI R6, R2, R2, RZ, 0x4 ;  /* 0x0000000202067211 */ /* 0x000fc800078f20ff */
[----:B------:R-:W-:-:S05]  /*0110*/  LOP3.LUT R7, R6, 0xfffffff0, RZ, 0xc0, !PT ;  /* 0xfffffff006077812 */ /* 0x000fca00078ec0ff */
[----:B------:R-:W-:-:S04]  /*0120*/  IMAD.IADD R2, R2, 0x1, -R7 ;  /* 0x0000000102027824 */ /* 0x000fc800078e0a07 */
[----:B--2---:R-:W-:-:S06]  /*0130*/  IMAD.WIDE R16, R2, 0x8, R16 ;  /* 0x0000000802107825 */ /* 0x004fcc00078e0210 */
[----:B------:R-:W2:Y:S01]  /*0140*/  LDG.E.EL.64 R16, desc[UR4][R16.64] ;  /* 0x0000000410107981 */ /* 0x000ea2000c2e1b00 */
[----:B------:R-:W-:Y:S02]  /*0150*/  IMAD.IADD R3, R0, 0x1, -R3 ;  /* 0x0000000100037824 */ /* 0x000fe400078e0a03 */
[----:B-----5:R-:W-:-:S04]  /*0160*/  IMAD.WIDE R12, R2, 0x8, R12 ;  /* 0x00000008020c7825 */ /* 0x020fc800078e020c */
[C---:B----4-:R-:W-:Y:S02]  /*0170*/  IMAD.WIDE R4, R3.reuse, 0x8, R4 ;  /* 0x0000000803047825 */ /* 0x050fe400078e0204 */
[----:B------:R-:W3:Y:S04]  /*0180*/  LDG.E.EL.64 R12, desc[UR4][R12.64] ;  /* 0x000000040c0c7981 */ /* 0x000ee8000c2e1b00 */
[----:B------:R-:W4:Y:S01]  /*0190*/  LDG.E.EL.128 R4, desc[UR4][R4.64] ;  /* 0x0000000404047981 */ /* 0x000f22000c2e1d00 */
[----:B0-----:R-:W-:-:S06]  /*01a0*/  IMAD.WIDE R8, R3, 0x8, R8 ;  /* 0x0000000803087825 */ /* 0x001fcc00078e0208 */
[----:B------:R-:W5:Y:S01]  /*01b0*/  LDG.E.EL.128 R8, desc[UR4][R8.64] ;  /* 0x0000000408087981 */ /* 0x000f62000c2e1d00 */
[----:B--2---:R-:W-:-:S04]  /*01c0*/  SHF.R.U32.HI R15, RZ, 0x1c, R17 ;  /* 0x0000001cff0f7819 */ /* 0x004fc80000011611 */
[----:B------:R-:W-:-:S04]  /*01d0*/  LOP3.LUT R15, R15, 0x8, RZ, 0xc0, !PT ;  /* 0x000000080f0f7812 */ /* 0x000fc800078ec0ff */
[----:B------:R-:W-:-:S05]  /*01e0*/  IADD3 R16, P0, R16, R15, RZ ;  /* 0x0000000f10107210 */ /* 0x000fca0007f1e0ff */
[----:B------:R-:W-:Y:S01]  /*01f0*/  IMAD.X R15, RZ, RZ, R17, P0 ;  /* 0x000000ffff0f7224 */ /* 0x000fe200000e0611 */
[----:B----4-:R-:W-:Y:S02]  /*0200*/  LEA R19, P1, R6, UR6, 0x2 ;  /* 0x0000000606137c11 */ /* 0x010fe4000f8210ff */
[----:B------:R-:W-:Y:S02]  /*0210*/  LEA R22, P0, R4, UR6, 0x2 ;  /* 0x0000000604167c11 */ /* 0x000fe4000f8010ff */
[----:B---3--:R-:W-:Y:S02]  /*0220*/  SHF.R.U32.HI R17, RZ, 0x1c, R13 ;  /* 0x0000001cff117819 */ /* 0x008fe4000001160d */
[----:B------:R-:W-:Y:S02]  /*0230*/  SHF.R.U32.HI R21, RZ, 0x1a, R5 ;  /* 0x0000001aff157819 */ /* 0x000fe40000011605 */
[--C-:B------:R-:W-:Y:S02]  /*0240*/  SHF.R.U32.HI R20, RZ, 0x1a, R7.reuse ;  /* 0x0000001aff147819 */ /* 0x100fe40000011607 */
[----:B------:R-:W-:-:S02]  /*0250*/  LEA.HI.X R18, R6, UR7, R7, 0x2, P1 ;  /* 0x0000000706127c11 */ /* 0x000fc400088f1407 */
[----:B------:R-:W-:Y:S02]  /*0260*/  LEA.HI.X R4, R4, UR7, R5, 0x2, P0 ;  /* 0x0000000704047c11 */ /* 0x000fe400080f1405 */
[----:B------:R-:W-:Y:S02]  /*0270*/  SHF.R.S32.HI R7, RZ, 0x16, R14 ;  /* 0x00000016ff077819 */ /* 0x000fe4000001140e */
[----:B------:R-:W-:Y:S02]  /*0280*/  LOP3.LUT R5, R17, 0x8, RZ, 0xc0, !PT ;  /* 0x0000000811057812 */ /* 0x000fe400078ec0ff */
[----:B------:R-:W-:Y:S02]  /*0290*/  LOP3.LUT R17, R21, 0x20, RZ, 0xc0, !PT ;  /* 0x0000002015117812 */ /* 0x000fe400078ec0ff */
[----:B------:R-:W-:Y:S02]  /*02a0*/  LOP3.LUT R14, R20, 0x20, RZ, 0xc0, !PT ;  /* 0x00000020140e7812 */ /* 0x000fe400078ec0ff */
[----:B------:R-:W-:-:S02]  /*02b0*/  SGXT R7, R7, 0x1 ;  /* 0x000000010707781a */ /* 0x000fc40000000200 */
[----:B------:R-:W-:Y:S02]  /*02c0*/  IADD3 R6, P2, R12, R5, RZ ;  /* 0x000000050c067210 */ /* 0x000fe40007f5e0ff */
[----:B------:R-:W-:Y:S02]  /*02d0*/  IADD3 R5, P0, R17, R22, RZ ;  /* 0x0000001611057210 */ /* 0x000fe40007f1e0ff */
[----:B------:R-:W-:Y:S01]  /*02e0*/  IADD3 R19, P1, R14, R19, RZ ;  /* 0x000000130e137210 */ /* 0x000fe20007f3e0ff */
[C---:B------:R-:W-:Y:S01]  /*02f0*/  IMAD.SHL.U32 R14, R16.reuse, 0x20, RZ ;  /* 0x00000020100e7824 */ /* 0x040fe200078e00ff */
[----:B------:R-:W-:Y:S01]  /*0300*/  LEA.HI R7, R7, R0, RZ, 0x8 ;  /* 0x0000000007077211 */ /* 0x000fe200078f40ff */
[----:B------:R-:W-:Y:S01]  /*0310*/  IMAD.X R17, RZ, RZ, R13, P2 ;  /* 0x000000ffff117224 */ /* 0x000fe200010e060d */
[----:B------:R-:W-:Y:S01]  /*0320*/  SHF.L.U64.HI R15, R16, 0x5, R15 ;  /* 0x00000005100f7819 */ /* 0x000fe2000001020f */
[----:B------:R-:W-:Y:S02]  /*0330*/  IMAD.SHL.U32 R16, R6, 0x20, RZ ;  /* 0x0000002006107824 */ /* 0x000fe400078e00ff */
[----:B------:R-:W-:Y:S01]  /*0340*/  IMAD.X R24, RZ, RZ, R4, P0 ;  /* 0x000000ffff187224 */ /* 0x000fe200000e0604 */
[----:B------:R-:W-:Y:S01]  /*0350*/  IADD3 R22, P0, R14, R5, RZ ;  /* 0x000000050e167210 */ /* 0x000fe20007f1e0ff */
[----:B------:R-:W-:Y:S01]  /*0360*/  IMAD.X R18, RZ, RZ, R18, P1 ;  /* 0x000000ffff127224 */ /* 0x000fe200008e0612 */
[----:B------:R-:W-:-:S02]  /*0370*/  IADD3 R20, P1, R19, R14, RZ ;  /* 0x0000000e13147210 */ /* 0x000fc40007f3e0ff */
[----:B------:R-:W-:Y:S02]  /*0380*/  SHF.R.S32.HI R4, RZ, 0x8, R7 ;  /* 0x00000008ff047819 */ /* 0x000fe40000011407 */
[----:B------:R-:W-:Y:S02]  /*0390*/  SHF.L.U64.HI R17, R6, 0x5, R17 ;  /* 0x0000000506117819 */ /* 0x000fe40000010211 */
[----:B------:R-:W-:Y:S01]  /*03a0*/  IADD3 R12, P2, R16, R5, RZ ;  /* 0x00000005100c7210 */ /* 0x000fe20007f5e0ff */
[--C-:B------:R-:W-:Y:S01]  /*03b0*/  IMAD.X R23, R15, 0x1, R24.reuse, P0 ;  /* 0x000000010f177824 */ /* 0x100fe200000e0618 */
[----:B-----5:R-:W-:Y:S01]  /*03c0*/  SHF.R.U32.HI R27, RZ, 0x1a, R9 ;  /* 0x0000001aff1b7819 */ /* 0x020fe20000011609 */
[----:B------:R-:W-:Y:S01]  /*03d0*/  IMAD.X R21, R18, 0x1, R15, P1 ;  /* 0x0000000112157824 */ /* 0x000fe200008e060f */
[----:B------:R-:W-:Y:S01]  /*03e0*/  LEA R26, P0, R8, UR6, 0x2 ;  /* 0x00000006081a7c11 */ /* 0x000fe2000f8010ff */
[----:B------:R-:W-:Y:S01]  /*03f0*/  IMAD.SHL.U32 R4, R4, 0x40, RZ ;  /* 0x0000004004047824 */ /* 0x000fe200078e00ff */
[----:B------:R-:W-:Y:S01]  /*0400*/  LOP3.LUT R27, R27, 0x20, RZ, 0xc0, !PT ;  /* 0x000000201b1b7812 */ /* 0x000fe200078ec0ff */
[----:B------:R-:W-:Y:S01]  /*0410*/  IMAD.X R13, R17, 0x1, R24, P2 ;  /* 0x00000001110d7824 */ /* 0x000fe200010e0618 */
[----:B------:R-:W-:Y:S01]  /*0420*/  SHF.R.U32.HI R24, RZ, 0x1a, R11 ;  /* 0x0000001aff187819 */ /* 0x000fe2000001160b */
[----:B------:R-:W-:Y:S01]  /*0430*/  IMAD.WIDE R20, R4, 0x4, R20 ;  /* 0x0000000404147825 */ /* 0x000fe200078e0214 */
[----:B------:R-:W-:-:S02]  /*0440*/  LEA.HI.X R28, R8, UR7, R9, 0x2, P0 ;  /* 0x00000007081c7c11 */ /* 0x000fc400080f1409 */
[----:B------:R-:W0:Y:S01]  /*0450*/  LDC.64 R8, c[0x0][0x238] ;  /* 0x00008e00ff087b82 */ /* 0x000e220000000a00 */
[----:B------:R-:W-:Y:S01]  /*0460*/  IMAD.WIDE R22, R4, 0x4, R22 ;  /* 0x0000000404167825 */ /* 0x000fe200078e0216 */
[----:B------:R-:W-:Y:S01]  /*0470*/  LEA R25, P1, R10, UR6, 0x2 ;  /* 0x000000060a197c11 */ /* 0x000fe2000f8210ff */
[----:B------:R1:W2:Y:S01]  /*0480*/  LDG.E.EL R6, desc[UR4][R20.64] ;  /* 0x0000000414067981 */ /* 0x0002a2000c2e1900 */
[----:B------:R-:W-:Y:S01]  /*0490*/  IADD3 R27, P0, R27, R26, RZ ;  /* 0x0000001a1b1b7210 */ /* 0x000fe20007f1e0ff */
[----:B------:R-:W-:Y:S01]  /*04a0*/  IMAD.WIDE R12, R4, 0x4, R12 ;  /* 0x00000004040c7825 */ /* 0x000fe200078e020c */
[----:B------:R-:W-:Y:S01]  /*04b0*/  LOP3.LUT R24, R24, 0x20, RZ, 0xc0, !PT ;  /* 0x0000002018187812 */ /* 0x000fe200078ec0ff */
[----:B------:R3:W4:Y:S01]  /*04c0*/  LDG.E.EL R5, desc[UR4][R22.64] ;  /* 0x0000000416057981 */ /* 0x000722000c2e1900 */
[----:B------:R-:W-:Y:S01]  /*04d0*/  LEA.HI.X R11, R10, UR7, R11, 0x2, P1 ;  /* 0x000000070a0b7c11 */ /* 0x000fe200088f140b */
[----:B------:R-:W-:Y:S02]  /*04e0*/  ULDC.64 UR6, c[0x0][0x258] ;  /* 0x0000960000067ab9 */ /* 0x000fe40000000a00 */
[----:B------:R5:W2:Y:S01]  /*04f0*/  LDG.E.EL R7, desc[UR4][R12.64] ;  /* 0x000000040c077981 */ /* 0x000aa2000c2e1900 */
[----:B-1----:R-:W-:-:S02]  /*0500*/  IADD3 R20, P3, R16, R19, RZ ;  /* 0x0000001310147210 */ /* 0x002fc40007f7e0ff */
[----:B---3--:R-:W-:Y:S01]  /*0510*/  IADD3 R23, P1, R24, R25, RZ ;  /* 0x0000001918177210 */ /* 0x008fe20007f3e0ff */
[----:B------:R-:W-:Y:S01]  /*0520*/  IMAD.X R22, RZ, RZ, R28, P0 ;  /* 0x000000ffff167224 */ /* 0x000fe200000e061c */
[----:B------:R-:W-:Y:S02]  /*0530*/  IADD3 R10, P0, R27, R14, RZ ;  /* 0x0000000e1b0a7210 */ /* 0x000fe40007f1e0ff */
[----:B-----5:R-:W-:Y:S01]  /*0540*/  IADD3 R12, P4, R16, R27, RZ ;  /* 0x0000001b100c7210 */ /* 0x020fe20007f9e0ff */
[C---:B------:R-:W-:Y:S02]  /*0550*/  IMAD.X R21, R17.reuse, 0x1, R18, P3 ;  /* 0x0000000111157824 */ /* 0x040fe400018e0612 */
[----:B------:R-:W1:Y:S01]  /*0560*/  LDC.64 R18, c[0x0][0x248] ;  /* 0x00009200ff127b82 */ /* 0x000e620000000a00 */
[----:B------:R-:W-:Y:S01]  /*0570*/  IMAD.X R24, RZ, RZ, R11, P1 ;  /* 0x000000ffff187224 */ /* 0x000fe200008e060b */
[----:B------:R-:W-:Y:S01]  /*0580*/  IADD3 R14, P2, R23, R14, RZ ;  /* 0x0000000e170e7210 */ /* 0x000fe20007f5e0ff */
[----:B------:R-:W-:Y:S01]  /*0590*/  IMAD.X R11, R22, 0x1, R15, P0 ;  /* 0x00000001160b7824 */ /* 0x000fe200000e060f */
[----:B------:R-:W-:Y:S01]  /*05a0*/  IADD3 R16, P3, R16, R23, RZ ;  /* 0x0000001710107210 */ /* 0x000fe20007f7e0ff */
[----:B------:R-:W-:-:S03]  /*05b0*/  IMAD.X R13, R17, 0x1, R22, P4 ;  /* 0x00000001110d7824 */ /* 0x000fc600020e0616 */
[----:B------:R-:W3:Y:S01]  /*05c0*/  LDC.64 R22, c[0x0][0x210] ;  /* 0x00008400ff167b82 */ /* 0x000ee20000000a00 */
[----:B------:R-:W-:Y:S02]  /*05d0*/  IMAD.X R15, R24, 0x1, R15, P2 ;  /* 0x00000001180f7824 */ /* 0x000fe400010e060f */
[----:B------:R-:W-:Y:S02]  /*05e0*/  IMAD.X R17, R17, 0x1, R24, P3 ;  /* 0x0000000111117824 */ /* 0x000fe400018e0618 */
[----:B------:R-:W-:-:S04]  /*05f0*/  IMAD.WIDE R10, R4, 0x4, R10 ;  /* 0x00000004040a7825 */ /* 0x000fc800078e020a */
[C---:B------:R-:W-:Y:S02]  /*0600*/  IMAD.WIDE R20, R4.reuse, 0x4, R20 ;  /* 0x0000000404147825 */ /* 0x040fe400078e0214 */
[----:B------:R-:W4:Y:S02]  /*0610*/  LDG.E.EL R10, desc[UR4][R10.64] ;  /* 0x000000040a0a7981 */ /* 0x000f24000c2e1900 */
[C---:B------:R-:W-:Y:S02]  /*0620*/  IMAD.WIDE R12, R4.reuse, 0x4, R12 ;  /* 0x00000004040c7825 */ /* 0x040fe400078e020c */
[----:B------:R4:W5:Y:S02]  /*0630*/  LDG.E.EL R20, desc[UR4][R20.64] ;  /* 0x0000000414147981 */ /* 0x000964000c2e1900 */
[C---:B------:R-:W-:Y:S02]  /*0640*/  IMAD.WIDE R14, R4.reuse, 0x4, R14 ;  /* 0x00000004040e7825 */ /* 0x040fe400078e020e */
[----:B------:R-:W2:Y:S02]  /*0650*/  LDG.E.EL R12, desc[UR4][R12.64] ;  /* 0x000000040c0c7981 */ /* 0x000ea4000c2e1900 */
[----:B------:R-:W-:-:S02]  /*0660*/  IMAD.WIDE R16, R4, 0x4, R16 ;  /* 0x0000000404107825 */ /* 0x000fc400078e0210 */
[----:B------:R-:W5:Y:S02]  /*0670*/  LDG.E.EL R15, desc[UR4][R14.64] ;  /* 0x000000040e0f7981 */ /* 0x000f64000c2e1900 */
[----:B0-----:R-:W-:Y:S02]  /*0680*/  IMAD.WIDE R8, R3, 0x4, R8 ;  /* 0x0000000403087825 */ /* 0x001fe400078e0208 */
[----:B------:R-:W5:Y:S04]  /*0690*/  LDG.E.EL R17, desc[UR4][R16.64] ;  /* 0x0000000410117981 */ /* 0x000f68000c2e1900 */
[----:B------:R-:W5:Y:S01]  /*06a0*/  LDG.E.EL.64 R8, desc[UR4][R8.64] ;  /* 0x0000000408087981 */ /* 0x000f62000c2e1b00 */
[----:B-1----:R-:W-:-:S04]  /*06b0*/  IMAD.WIDE R18, R2, 0x4, R18 ;  /* 0x0000000402127825 */ /* 0x002fc800078e0212 */
[----:B---3--:R-:W-:Y:S01]  /*06c0*/  IMAD.WIDE R2, R0, 0x4, R22 ;  /* 0x0000000400027825 */ /* 0x008fe200078e0216 */
[----:B------:R-:W3:Y:S05]  /*06d0*/  LDG.E.EL R4, desc[UR4][R18.64] ;  /* 0x0000000412047981 */ /* 0x000eea000c2e1900 */
[----:B------:R-:W3:Y:S01]  /*06e0*/  LDG.E.64 R2, desc[UR4][R2.64] ;  /* 0x0000000402027981 */ /* 0x000ee2000c1e1b00 */
[----:B----4-:R-:W-:Y:S01]  /*06f0*/  FADD R21, -R5, R10 ;  /* 0x0000000a05157221 */ /* 0x010fe20000000100 */
[----:B--2---:R-:W-:Y:S01]  /*0700*/  FADD R22, -R7, R12 ;  /* 0x0000000c07167221 */ /* 0x004fe20000000100 */
[----:B-----5:R-:W-:Y:S01]  /*0710*/  FADD R10, -R6, R15 ;  /* 0x0000000f060a7221 */ /* 0x020fe20000000100 */
[----:B------:R-:W-:Y:S01]  /*0720*/  FADD R11, -R20, R17 ;  /* 0x00000011140b7221 */ /* 0x000fe20000000100 */
[C---:B------:R-:W-:Y:S01]  /*0730*/  FFMA R21, R8.reuse, R21, R5 ;  /* 0x0000001508157223 */ /* 0x040fe20000000005 */
[----:B------:R-:W-:Y:S01]  /*0740*/  FFMA R22, R8, R22, R7 ;  /* 0x0000001608167223 */ /* 0x000fe20000000007 */
[C---:B------:R-:W-:Y:S01]  /*0750*/  FFMA R5, R9.reuse, R10, R6 ;  /* 0x0000000a09057223 */ /* 0x040fe20000000006 */
[----:B------:R-:W-:Y:S01]  /*0760*/  FFMA R20, R9, R11, R20 ;  /* 0x0000000b09147223 */ /* 0x000fe20000000014 */
[----:B------:R-:W0:Y:S01]  /*0770*/  LDC.64 R6, c[0x0][0x250] ;  /* 0x00009400ff067b82 */ /* 0x000e220000000a00 */
[----:B------:R-:W-:-:S02]  /*0780*/  FADD R22, -R21, R22 ;  /* 0x0000001615167221 */ /* 0x000fc40000000100 */
[----:B------:R-:W-:Y:S02]  /*0790*/  FADD R20, -R5, R20 ;  /* 0x0000001405147221 */ /* 0x000fe40000000100 */
[C---:B---3--:R-:W-:Y:S02]  /*07a0*/  FFMA R21, R4.reuse, R22, R21 ;  /* 0x0000001604157223 */ /* 0x048fe40000000015 */
[----:B------:R-:W-:Y:S02]  /*07b0*/  FFMA R20, R4, R20, R5 ;  /* 0x0000001404147223 */ /* 0x000fe40000000005 */
[----:B------:R-:W-:Y:S02]  /*07c0*/  FADD R2, R2, R21 ;  /* 0x0000001502027221 */ /* 0x000fe40000000000 */
[----:B------:R-:W-:-:S03]  /*07d0*/  FADD R3, R3, R20 ;  /* 0x0000001403037221 */ /* 0x000fc60000000000 */
[C---:B------:R-:W-:Y:S02]  /*07e0*/  FSETP.GTU.AND P0, PT, R2.reuse, RZ, PT ;  /* 0x000000ff0200720b */ /* 0x040fe40003f0c000 */
[C---:B------:R-:W-:Y:S02]  /*07f0*/  FSETP.GTU.AND P1, PT, R3.reuse, RZ, PT ;  /* 0x000000ff0300720b */ /* 0x040fe40003f2c000 */
[----:B------:R-:W-:Y:S02]  /*0800*/  FSEL R8, R2, RZ, P0 ;  /* 0x000000ff02087208 */ /* 0x000fe40000000000 */
[----:B------:R-:W-:Y:S02]  /*0810*/  FSEL R9, R3, RZ, P1 ;  /* 0x000000ff03097208 */ /* 0x000fe40000800000 */
[----:B------:R-:W-:Y:S02]  /*0820*/  FSETP.GEU.AND P3, PT, R8, 6, PT ;  /* 0x40c000000800780b */ /* 0x000fe40003f6e000 */
[----:B------:R-:W-:-:S02]  /*0830*/  FSETP.GEU.AND P2, PT, R9, 6, PT ;  /* 0x40c000000900780b */ /* 0x000fc40003f4e000 */
[----:B------:R-:W-:Y:S02]  /*0840*/  FSETP.GE.OR P0, PT, R2, 6, !P0 ;  /* 0x40c000000200780b */ /* 0x000fe40004706400 */
[----:B------:R-:W-:Y:S01]  /*0850*/  FSETP.GE.OR P1, PT, R3, 6, !P1 ;  /* 0x40c000000300780b */ /* 0x000fe20004f26400 */
[----:B0-----:R-:W-:Y:S01]  /*0860*/  IMAD.WIDE R2, R0, 0x4, R6 ;  /* 0x0000000400027825 */ /* 0x001fe200078e0206 */
[----:B------:R-:W-:Y:S02]  /*0870*/  FSETP.NAN.AND P4, PT, R8, R8, PT ;  /* 0x000000080800720b */ /* 0x000fe40003f88000 */
[----:B------:R-:W-:Y:S02]  /*0880*/  FSETP.NAN.AND P5, PT, R9, R9, PT ;  /* 0x000000090900720b */ /* 0x000fe40003fa8000 */
[----:B------:R-:W-:Y:S02]  /*0890*/  SEL R6, RZ, 0x1, !P0 ;  /* 0x00000001ff067807 */ /* 0x000fe40004000000 */
[----:B------:R-:W-:-:S02]  /*08a0*/  SEL R7, RZ, 0x100, !P1 ;  /* 0x00000100ff077807 */ /* 0x000fc40004800000 */
[----:B------:R-:W-:Y:S02]  /*08b0*/  IADD3 R4, P6, R0, UR6, RZ ;  /* 0x0000000600047c10 */ /* 0x000fe4000ffde0ff */
[----:B------:R-:W-:Y:S01]  /*08c0*/  @P3 SEL R8, R8, 0x40c00000, P4 ;  /* 0x40c0000008083807 */ /* 0x000fe20002000000 */
[----:B------:R-:W-:Y:S01]  /*08d0*/  IMAD.IADD R7, R6, 0x1, R7 ;  /* 0x0000000106077824 */ /* 0x000fe200078e0207 */
[----:B------:R-:W-:Y:S02]  /*08e0*/  @P2 SEL R9, R9, 0x40c00000, P5 ;  /* 0x40c0000009092807 */ /* 0x000fe40002800000 */
[----:B------:R-:W-:-:S03]  /*08f0*/  LEA.HI.X.SX32 R5, R0, UR7, 0x1, P6 ;  /* 0x0000000700057c11 */ /* 0x000fc6000b0f0eff */
[----:B------:R-:W-:Y:S04]  /*0900*/  STG.E.64 desc[UR4][R2.64], R8 ;  /* 0x0000000802007986 */ /* 0x000fe8000c101b04 */
[----:B------:R-:W-:Y:S01]  /*0910*/  STG.E.U16 desc[UR4][R4.64], R7 ;  /* 0x0000000704007986 */ /* 0x000fe2000c101504 */
[----:B------:R-:W-:Y:S05]  /*0920*/  EXIT ;  /* 0x000000000000794d */ /* 0x000fea0003800000 */
.L_x_0:
[----:B------:R-:W-:-:S00]  /*0930*/  BRA `(.L_x_0) ;  /* 0xfffffffc00fc7947 */ /* 0x000fc0000383ffff */
[----:B------:R-:W-:-:S00]  /*0940*/  NOP ;  /* 0x0000000000007918 */ /* 0x000fc00000000000 */
        /* <DEDUP_REMOVED lines=11> */
.L_x_1:


//--------------------- .nv.constant0.triton_poi_fused__unsafe_index_add_hardtanh_hardtanh_backward_mul_sub_42 --------------------------
	.section	.nv.constant0.triton_poi_fused__unsafe_index_add_hardtanh_hardtanh_backward_mul_sub_42,"a",@progbits
	.sectionflags	@""
	.align	4
.nv.constant0.triton_poi_fused__unsafe_index_add_hardtanh_hardtanh_backward_mul_sub_42:
	.zero		612
